//
// Generated by NVIDIA NVVM Compiler
//
// Compiler Build ID: CL-36424714
// Cuda compilation tools, release 13.0, V13.0.88
// Based on NVVM 20.0.0
//

.version 9.0
.target sm_100
.address_size 64

	// .globl	vector_equals

.visible .entry vector_equals(
	.param .u32 vector_equals_param_0,
	.param .u64 .ptr .align 1 vector_equals_param_1,
	.param .u32 vector_equals_param_2,
	.param .u32 vector_equals_param_3,
	.param .u64 .ptr .align 1 vector_equals_param_4,
	.param .u32 vector_equals_param_5,
	.param .u32 vector_equals_param_6,
	.param .u64 .ptr .align 1 vector_equals_param_7
)
{
	.reg .pred 	%p<3>;
	.reg .b32 	%r<14>;
	.reg .b32 	%f<3>;
	.reg .b64 	%rd<11>;

	ld.param.u32 	%r6, [vector_equals_param_0];
	ld.param.u64 	%rd1, [vector_equals_param_1];
	ld.param.u32 	%r2, [vector_equals_param_2];
	ld.param.u32 	%r3, [vector_equals_param_3];
	ld.param.u64 	%rd2, [vector_equals_param_4];
	ld.param.u32 	%r4, [vector_equals_param_5];
	ld.param.u32 	%r5, [vector_equals_param_6];
	ld.param.u64 	%rd3, [vector_equals_param_7];
	mov.u32 	%r7, %ctaid.x;
	mov.u32 	%r8, %ntid.x;
	mov.u32 	%r9, %tid.x;
	mad.lo.s32 	%r1, %r7, %r8, %r9;
	setp.ge.s32 	%p1, %r1, %r6;
	@%p1 bra 	$L__BB0_3;
	cvta.to.global.u64 	%rd4, %rd1;
	cvta.to.global.u64 	%rd5, %rd2;
	mad.lo.s32 	%r10, %r3, %r1, %r2;
	mad.lo.s32 	%r11, %r5, %r1, %r4;
	mul.wide.s32 	%rd6, %r10, 4;
	add.s64 	%rd7, %rd4, %rd6;
	ld.global.f32 	%f1, [%rd7];
	mul.wide.s32 	%rd8, %r11, 4;
	add.s64 	%rd9, %rd5, %rd8;
	ld.global.f32 	%f2, [%rd9];
	setp.eq.f32 	%p2, %f1, %f2;
	@%p2 bra 	$L__BB0_3;
	cvta.to.global.u64 	%rd10, %rd3;
	ld.global.u32 	%r12, [%rd10];
	add.s32 	%r13, %r12, 1;
	st.global.u32 	[%rd10], %r13;
$L__BB0_3:
	ret;

}
	// .globl	vector_copy
.visible .entry vector_copy(
	.param .u32 vector_copy_param_0,
	.param .u64 .ptr .align 1 vector_copy_param_1,
	.param .u32 vector_copy_param_2,
	.param .u32 vector_copy_param_3,
	.param .u64 .ptr .align 1 vector_copy_param_4,
	.param .u32 vector_copy_param_5,
	.param .u32 vector_copy_param_6
)
{
	.reg .pred 	%p<2>;
	.reg .b32 	%r<12>;
	.reg .b32 	%f<2>;
	.reg .b64 	%rd<9>;

	ld.param.u32 	%r6, [vector_copy_param_0];
	ld.param.u64 	%rd1, [vector_copy_param_1];
	ld.param.u32 	%r2, [vector_copy_param_2];
	ld.param.u32 	%r3, [vector_copy_param_3];
	ld.param.u64 	%rd2, [vector_copy_param_4];
	ld.param.u32 	%r4, [vector_copy_param_5];
	ld.param.u32 	%r5, [vector_copy_param_6];
	mov.u32 	%r7, %ctaid.x;
	mov.u32 	%r8, %ntid.x;
	mov.u32 	%r9, %tid.x;
	mad.lo.s32 	%r1, %r7, %r8, %r9;
	setp.ge.s32 	%p1, %r1, %r6;
	@%p1 bra 	$L__BB1_2;
	cvta.to.global.u64 	%rd3, %rd1;
	cvta.to.global.u64 	%rd4, %rd2;
	mad.lo.s32 	%r10, %r3, %r1, %r2;
	mad.lo.s32 	%r11, %r5, %r1, %r4;
	mul.wide.s32 	%rd5, %r10, 4;
	add.s64 	%rd6, %rd3, %rd5;
	ld.global.f32 	%f1, [%rd6];
	mul.wide.s32 	%rd7, %r11, 4;
	add.s64 	%rd8, %rd4, %rd7;
	st.global.f32 	[%rd8], %f1;
$L__BB1_2:
	ret;

}
	// .globl	vector_swap
.visible .entry vector_swap(
	.param .u32 vector_swap_param_0,
	.param .u64 .ptr .align 1 vector_swap_param_1,
	.param .u32 vector_swap_param_2,
	.param .u32 vector_swap_param_3,
	.param .u64 .ptr .align 1 vector_swap_param_4,
	.param .u32 vector_swap_param_5,
	.param .u32 vector_swap_param_6
)
{
	.reg .pred 	%p<2>;
	.reg .b32 	%r<12>;
	.reg .b32 	%f<3>;
	.reg .b64 	%rd<10>;

	ld.param.u32 	%r6, [vector_swap_param_0];
	ld.param.u64 	%rd1, [vector_swap_param_1];
	ld.param.u32 	%r2, [vector_swap_param_2];
	ld.param.u32 	%r3, [vector_swap_param_3];
	ld.param.u64 	%rd2, [vector_swap_param_4];
	ld.param.u32 	%r4, [vector_swap_param_5];
	ld.param.u32 	%r5, [vector_swap_param_6];
	mov.u32 	%r7, %ctaid.x;
	mov.u32 	%r8, %ntid.x;
	mov.u32 	%r9, %tid.x;
	mad.lo.s32 	%r1, %r7, %r8, %r9;
	setp.ge.s32 	%p1, %r1, %r6;
	@%p1 bra 	$L__BB2_2;
	cvta.to.global.u64 	%rd3, %rd2;
	cvta.to.global.u64 	%rd4, %rd1;
	mad.lo.s32 	%r10, %r3, %r1, %r2;
	mad.lo.s32 	%r11, %r5, %r1, %r4;
	mul.wide.s32 	%rd5, %r10, 4;
	add.s64 	%rd6, %rd3, %rd5;
	ld.global.f32 	%f1, [%rd6];
	add.s64 	%rd7, %rd4, %rd5;
	ld.global.f32 	%f2, [%rd7];
	mul.wide.s32 	%rd8, %r11, 4;
	add.s64 	%rd9, %rd3, %rd8;
	st.global.f32 	[%rd9], %f2;
	st.global.f32 	[%rd7], %f1;
$L__BB2_2:
	ret;

}
	// .globl	vector_set
.visible .entry vector_set(
	.param .u32 vector_set_param_0,
	.param .f32 vector_set_param_1,
	.param .u64 .ptr .align 1 vector_set_param_2,
	.param .u32 vector_set_param_3,
	.param .u32 vector_set_param_4
)
{
	.reg .pred 	%p<2>;
	.reg .b32 	%r<9>;
	.reg .b32 	%f<2>;
	.reg .b64 	%rd<5>;

	ld.param.u32 	%r4, [vector_set_param_0];
	ld.param.f32 	%f1, [vector_set_param_1];
	ld.param.u64 	%rd1, [vector_set_param_2];
	ld.param.u32 	%r2, [vector_set_param_3];
	ld.param.u32 	%r3, [vector_set_param_4];
	mov.u32 	%r5, %ctaid.x;
	mov.u32 	%r6, %ntid.x;
	mov.u32 	%r7, %tid.x;
	mad.lo.s32 	%r1, %r5, %r6, %r7;
	setp.ge.s32 	%p1, %r1, %r4;
	@%p1 bra 	$L__BB3_2;
	cvta.to.global.u64 	%rd2, %rd1;
	mad.lo.s32 	%r8, %r3, %r1, %r2;
	mul.wide.s32 	%rd3, %r8, 4;
	add.s64 	%rd4, %rd2, %rd3;
	st.global.f32 	[%rd4], %f1;
$L__BB3_2:
	ret;

}


// ===== COMPILED SASS (sm_100) =====

	.target	sm_100

	.elftype	@"ET_EXEC"


//--------------------- .note.nv.tkinfo           --------------------------
	.section	.note.nv.tkinfo,"",@"SHT_NOTE"
	.sectionflags	@"SHF_NOTE_NV_TKINFO"
	.tkinfo
        /*0018*/ 	.word	0x00000002
        /*0030*/ 	.string	""
        /*0030*/ 	.string	"ptxas"
        /*0030*/ 	.string	"Cuda compilation tools, release 13.0, V13.0.88"
        /*0030*/ 	.string	"Build cuda_13.0.r13.0/compiler.36424714_0"
        /*0030*/ 	.string	"-arch sm_100 -m 64 "



//--------------------- .note.nv.cuinfo           --------------------------
	.section	.note.nv.cuinfo,"",@"SHT_NOTE"
	.sectionflags	@"SHF_NOTE_NV_CUINFO"
        /*0018*/ 	.short	0x0002
        /*001a*/ 	.short	0x0064
        /*001c*/ 	.short	0x0082
	.zero		2


//--------------------- .nv.info                  --------------------------
	.section	.nv.info,"",@"SHT_CUDA_INFO"
	.align	4


	//----- nvinfo : EIATTR_REGCOUNT
	.align		4
        /*0000*/ 	.byte	0x04, 0x2f
        /*0002*/ 	.short	(.L_1 - .L_0)
	.align		4
.L_0:
        /*0004*/ 	.word	index@(vector_equals)
        /*0008*/ 	.word	0x0000000c


	//----- nvinfo : EIATTR_FRAME_SIZE
	.align		4
.L_1:
        /*000c*/ 	.byte	0x04, 0x11
        /*000e*/ 	.short	(.L_3 - .L_2)
	.align		4
.L_2:
        /*0010*/ 	.word	index@(vector_equals)
        /*0014*/ 	.word	0x00000000


	//----- nvinfo : EIATTR_REGCOUNT
	.align		4
.L_3:
        /*0018*/ 	.byte	0x04, 0x2f
        /*001a*/ 	.short	(.L_5 - .L_4)
	.align		4
.L_4:
        /*001c*/ 	.word	index@(vector_copy)
        /*0020*/ 	.word	0x0000000a


	//----- nvinfo : EIATTR_FRAME_SIZE
	.align		4
.L_5:
        /*0024*/ 	.byte	0x04, 0x11
        /*0026*/ 	.short	(.L_7 - .L_6)
	.align		4
.L_6:
        /*0028*/ 	.word	index@(vector_copy)
        /*002c*/ 	.word	0x00000000


	//----- nvinfo : EIATTR_REGCOUNT
	.align		4
.L_7:
        /*0030*/ 	.byte	0x04, 0x2f
        /*0032*/ 	.short	(.L_9 - .L_8)
	.align		4
.L_8:
        /*0034*/ 	.word	index@(vector_swap)
        /*0038*/ 	.word	0x0000000e


	//----- nvinfo : EIATTR_FRAME_SIZE
	.align		4
.L_9:
        /*003c*/ 	.byte	0x04, 0x11
        /*003e*/ 	.short	(.L_11 - .L_10)
	.align		4
.L_10:
        /*0040*/ 	.word	index@(vector_swap)
        /*0044*/ 	.word	0x00000000


	//----- nvinfo : EIATTR_REGCOUNT
	.align		4
.L_11:
        /*0048*/ 	.byte	0x04, 0x2f
        /*004a*/ 	.short	(.L_13 - .L_12)
	.align		4
.L_12:
        /*004c*/ 	.word	index@(vector_set)
        /*0050*/ 	.word	0x0000000a


	//----- nvinfo : EIATTR_FRAME_SIZE
	.align		4
.L_13:
        /*0054*/ 	.byte	0x04, 0x11
        /*0056*/ 	.short	(.L_15 - .L_14)
	.align		4
.L_14:
        /*0058*/ 	.word	index@(vector_set)
        /*005c*/ 	.word	0x00000000


	//----- nvinfo : EIATTR_MIN_STACK_SIZE
	.align		4
.L_15:
        /*0060*/ 	.byte	0x04, 0x12
        /*0062*/ 	.short	(.L_17 - .L_16)
	.align		4
.L_16:
        /*0064*/ 	.word	index@(vector_set)
        /*0068*/ 	.word	0x00000000


	//----- nvinfo : EIATTR_MIN_STACK_SIZE
	.align		4
.L_17:
        /*006c*/ 	.byte	0x04, 0x12
        /*006e*/ 	.short	(.L_19 - .L_18)
	.align		4
.L_18:
        /*0070*/ 	.word	index@(vector_swap)
        /*0074*/ 	.word	0x00000000


	//----- nvinfo : EIATTR_MIN_STACK_SIZE
	.align		4
.L_19:
        /*0078*/ 	.byte	0x04, 0x12
        /*007a*/ 	.short	(.L_21 - .L_20)
	.align		4
.L_20:
        /*007c*/ 	.word	index@(vector_copy)
        /*0080*/ 	.word	0x00000000


	//----- nvinfo : EIATTR_MIN_STACK_SIZE
	.align		4
.L_21:
        /*0084*/ 	.byte	0x04, 0x12
        /*0086*/ 	.short	(.L_23 - .L_22)
	.align		4
.L_22:
        /*0088*/ 	.word	index@(vector_equals)
        /*008c*/ 	.word	0x00000000
.L_23:


//--------------------- .nv.compat                --------------------------
	.section	.nv.compat,"",@"SHT_CUDA_COMPAT_INFO"
	.align	4
        /*0000*/ 	.byte	0x02, 0x09, 0x00, 0x00, 0x02, 0x02, 0x01, 0x00, 0x02, 0x05, 0x05, 0x00, 0x03, 0x07, 0x01, 0x01
        /*0010*/ 	.byte	0x02, 0x03, 0x00, 0x00, 0x02, 0x06, 0x01, 0x00, 0x04, 0x0b, 0x08, 0x00, 0x09, 0x00, 0x00, 0x00
        /*0020*/ 	.byte	0x00, 0x00, 0x00, 0x00


//--------------------- .nv.info.vector_set       --------------------------
	.section	.nv.info.vector_set,"",@"SHT_CUDA_INFO"
	.sectionflags	@""
	.align	4


	//----- nvinfo : EIATTR_CUDA_API_VERSION
	.align		4
        /*0000*/ 	.byte	0x04, 0x37
        /*0002*/ 	.short	(.L_25 - .L_24)
.L_24:
        /*0004*/ 	.word	0x00000082


	//----- nvinfo : EIATTR_KPARAM_INFO
	.align		4
.L_25:
        /*0008*/ 	.byte	0x04, 0x17
        /*000a*/ 	.short	(.L_27 - .L_26)
.L_26:
        /*000c*/ 	.word	0x00000000
        /*0010*/ 	.short	0x0004
        /*0012*/ 	.short	0x0014
        /*0014*/ 	.byte	0x00, 0xf0, 0x11, 0x00


	//----- nvinfo : EIATTR_KPARAM_INFO
	.align		4
.L_27:
        /*0018*/ 	.byte	0x04, 0x17
        /*001a*/ 	.short	(.L_29 - .L_28)
.L_28:
        /*001c*/ 	.word	0x00000000
        /*0020*/ 	.short	0x0003
        /*0022*/ 	.short	0x0010
        /*0024*/ 	.byte	0x00, 0xf0, 0x11, 0x00


	//----- nvinfo : EIATTR_KPARAM_INFO
	.align		4
.L_29:
        /*0028*/ 	.byte	0x04, 0x17
        /*002a*/ 	.short	(.L_31 - .L_30)
.L_30:
        /*002c*/ 	.word	0x00000000
        /*0030*/ 	.short	0x0002
        /*0032*/ 	.short	0x0008
        /*0034*/ 	.byte	0x00, 0xf5, 0x21, 0x00


	//----- nvinfo : EIATTR_KPARAM_INFO
	.align		4
.L_31:
        /*0038*/ 	.byte	0x04, 0x17
        /*003a*/ 	.short	(.L_33 - .L_32)
.L_32:
        /*003c*/ 	.word	0x00000000
        /*0040*/ 	.short	0x0001
        /*0042*/ 	.short	0x0004
        /*0044*/ 	.byte	0x00, 0xf0, 0x11, 0x00


	//----- nvinfo : EIATTR_KPARAM_INFO
	.align		4
.L_33:
        /*0048*/ 	.byte	0x04, 0x17
        /*004a*/ 	.short	(.L_35 - .L_34)
.L_34:
        /*004c*/ 	.word	0x00000000
        /*0050*/ 	.short	0x0000
        /*0052*/ 	.short	0x0000
        /*0054*/ 	.byte	0x00, 0xf0, 0x11, 0x00


	//----- nvinfo : EIATTR_SPARSE_MMA_MASK
	.align		4
.L_35:
        /*0058*/ 	.byte	0x03, 0x50
        /*005a*/ 	.short	0x0000


	//----- nvinfo : EIATTR_MAXREG_COUNT
	.align		4
        /*005c*/ 	.byte	0x03, 0x1b
        /*005e*/ 	.short	0x00ff


	//----- nvinfo : EIATTR_MERCURY_ISA_VERSION
	.align		4
        /*0060*/ 	.byte	0x03, 0x5f
        /*0062*/ 	.short	0x0101


	//----- nvinfo : EIATTR_VRC_CTA_INIT_COUNT
	.align		4
        /*0064*/ 	.byte	0x02, 0x4a
	.zero		1
	.zero		1


	//----- nvinfo : EIATTR_EXIT_INSTR_OFFSETS
	.align		4
        /*0068*/ 	.byte	0x04, 0x1c
        /*006a*/ 	.short	(.L_37 - .L_36)


	//   ....[0]....
.L_36:
        /*006c*/ 	.word	0x00000070


	//   ....[1]....
        /*0070*/ 	.word	0x000000f0


	//----- nvinfo : EIATTR_CBANK_PARAM_SIZE
	.align		4
.L_37:
        /*0074*/ 	.byte	0x03, 0x19
        /*0076*/ 	.short	0x0018


	//----- nvinfo : EIATTR_PARAM_CBANK
	.align		4
        /*0078*/ 	.byte	0x04, 0x0a
        /*007a*/ 	.short	(.L_39 - .L_38)
	.align		4
.L_38:
        /*007c*/ 	.word	index@(.nv.constant0.vector_set)
        /*0080*/ 	.short	0x0380
        /*0082*/ 	.short	0x0018


	//----- nvinfo : EIATTR_SW_WAR
	.align		4
.L_39:
        /*0084*/ 	.byte	0x04, 0x36
        /*0086*/ 	.short	(.L_41 - .L_40)
.L_40:
        /*0088*/ 	.word	0x00000008
.L_41:


//--------------------- .nv.info.vector_swap      --------------------------
	.section	.nv.info.vector_swap,"",@"SHT_CUDA_INFO"
	.sectionflags	@""
	.align	4


	//----- nvinfo : EIATTR_CUDA_API_VERSION
	.align		4
        /*0000*/ 	.byte	0x04, 0x37
        /*0002*/ 	.short	(.L_43 - .L_42)
.L_42:
        /*0004*/ 	.word	0x00000082


	//----- nvinfo : EIATTR_KPARAM_INFO
	.align		4
.L_43:
        /*0008*/ 	.byte	0x04, 0x17
        /*000a*/ 	.short	(.L_45 - .L_44)
.L_44:
        /*000c*/ 	.word	0x00000000
        /*0010*/ 	.short	0x0006
        /*0012*/ 	.short	0x0024
        /*0014*/ 	.byte	0x00, 0xf0, 0x11, 0x00


	//----- nvinfo : EIATTR_KPARAM_INFO
	.align		4
.L_45:
        /*0018*/ 	.byte	0x04, 0x17
        /*001a*/ 	.short	(.L_47 - .L_46)
.L_46:
        /*001c*/ 	.word	0x00000000
        /*0020*/ 	.short	0x0005
        /*0022*/ 	.short	0x0020
        /*0024*/ 	.byte	0x00, 0xf0, 0x11, 0x00


	//----- nvinfo : EIATTR_KPARAM_INFO
	.align		4
.L_47:
        /*0028*/ 	.byte	0x04, 0x17
        /*002a*/ 	.short	(.L_49 - .L_48)
.L_48:
        /*002c*/ 	.word	0x00000000
        /*0030*/ 	.short	0x0004
        /*0032*/ 	.short	0x0018
        /*0034*/ 	.byte	0x00, 0xf5, 0x21, 0x00


	//----- nvinfo : EIATTR_KPARAM_INFO
	.align		4
.L_49:
        /*0038*/ 	.byte	0x04, 0x17
        /*003a*/ 	.short	(.L_51 - .L_50)
.L_50:
        /*003c*/ 	.word	0x00000000
        /*0040*/ 	.short	0x0003
        /*0042*/ 	.short	0x0014
        /*0044*/ 	.byte	0x00, 0xf0, 0x11, 0x00


	//----- nvinfo : EIATTR_KPARAM_INFO
	.align		4
.L_51:
        /*0048*/ 	.byte	0x04, 0x17
        /*004a*/ 	.short	(.L_53 - .L_52)
.L_52:
        /*004c*/ 	.word	0x00000000
        /*0050*/ 	.short	0x0002
        /*0052*/ 	.short	0x0010
        /*0054*/ 	.byte	0x00, 0xf0, 0x11, 0x00


	//----- nvinfo : EIATTR_KPARAM_INFO
	.align		4
.L_53:
        /*0058*/ 	.byte	0x04, 0x17
        /*005a*/ 	.short	(.L_55 - .L_54)
.L_54:
        /*005c*/ 	.word	0x00000000
        /*0060*/ 	.short	0x0001
        /*0062*/ 	.short	0x0008
        /*0064*/ 	.byte	0x00, 0xf5, 0x21, 0x00


	//----- nvinfo : EIATTR_KPARAM_INFO
	.align		4
.L_55:
        /*0068*/ 	.byte	0x04, 0x17
        /*006a*/ 	.short	(.L_57 - .L_56)
.L_56:
        /*006c*/ 	.word	0x00000000
        /*0070*/ 	.short	0x0000
        /*0072*/ 	.short	0x0000
        /*0074*/ 	.byte	0x00, 0xf0, 0x11, 0x00


	//----- nvinfo : EIATTR_SPARSE_MMA_MASK
	.align		4
.L_57:
        /*0078*/ 	.byte	0x03, 0x50
        /*007a*/ 	.short	0x0000


	//----- nvinfo : EIATTR_MAXREG_COUNT
	.align		4
        /*007c*/ 	.byte	0x03, 0x1b
        /*007e*/ 	.short	0x00ff


	//----- nvinfo : EIATTR_MERCURY_ISA_VERSION
	.align		4
        /*0080*/ 	.byte	0x03, 0x5f
        /*0082*/ 	.short	0x0101


	//----- nvinfo : EIATTR_VRC_CTA_INIT_COUNT
	.align		4
        /*0084*/ 	.byte	0x02, 0x4a
	.zero		1
	.zero		1


	//----- nvinfo : EIATTR_EXIT_INSTR_OFFSETS
	.align		4
        /*0088*/ 	.byte	0x04, 0x1c
        /*008a*/ 	.short	(.L_59 - .L_58)


	//   ....[0]....
.L_58:
        /*008c*/ 	.word	0x00000070


	//   ....[1]....
        /*0090*/ 	.word	0x00000160


	//----- nvinfo : EIATTR_CBANK_PARAM_SIZE
	.align		4
.L_59:
        /*0094*/ 	.byte	0x03, 0x19
        /*0096*/ 	.short	0x0028


	//----- nvinfo : EIATTR_PARAM_CBANK
	.align		4
        /*0098*/ 	.byte	0x04, 0x0a
        /*009a*/ 	.short	(.L_61 - .L_60)
	.align		4
.L_60:
        /*009c*/ 	.word	index@(.nv.constant0.vector_swap)
        /*00a0*/ 	.short	0x0380
        /*00a2*/ 	.short	0x0028


	//----- nvinfo : EIATTR_SW_WAR
	.align		4
.L_61:
        /*00a4*/ 	.byte	0x04, 0x36
        /*00a6*/ 	.short	(.L_63 - .L_62)
.L_62:
        /*00a8*/ 	.word	0x00000008
.L_63:


//--------------------- .nv.info.vector_copy      --------------------------
	.section	.nv.info.vector_copy,"",@"SHT_CUDA_INFO"
	.sectionflags	@""
	.align	4


	//----- nvinfo : EIATTR_CUDA_API_VERSION
	.align		4
        /*0000*/ 	.byte	0x04, 0x37
        /*0002*/ 	.short	(.L_65 - .L_64)
.L_64:
        /*0004*/ 	.word	0x00000082


	//----- nvinfo : EIATTR_KPARAM_INFO
	.align		4
.L_65:
        /*0008*/ 	.byte	0x04, 0x17
        /*000a*/ 	.short	(.L_67 - .L_66)
.L_66:
        /*000c*/ 	.word	0x00000000
        /*0010*/ 	.short	0x0006
        /*0012*/ 	.short	0x0024
        /*0014*/ 	.byte	0x00, 0xf0, 0x11, 0x00


	//----- nvinfo : EIATTR_KPARAM_INFO
	.align		4
.L_67:
        /*0018*/ 	.byte	0x04, 0x17
        /*001a*/ 	.short	(.L_69 - .L_68)
.L_68:
        /*001c*/ 	.word	0x00000000
        /*0020*/ 	.short	0x0005
        /*0022*/ 	.short	0x0020
        /*0024*/ 	.byte	0x00, 0xf0, 0x11, 0x00


	//----- nvinfo : EIATTR_KPARAM_INFO
	.align		4
.L_69:
        /*0028*/ 	.byte	0x04, 0x17
        /*002a*/ 	.short	(.L_71 - .L_70)
.L_70:
        /*002c*/ 	.word	0x00000000
        /*0030*/ 	.short	0x0004
        /*0032*/ 	.short	0x0018
        /*0034*/ 	.byte	0x00, 0xf5, 0x21, 0x00


	//----- nvinfo : EIATTR_KPARAM_INFO
	.align		4
.L_71:
        /*0038*/ 	.byte	0x04, 0x17
        /*003a*/ 	.short	(.L_73 - .L_72)
.L_72:
        /*003c*/ 	.word	0x00000000
        /*0040*/ 	.short	0x0003
        /*0042*/ 	.short	0x0014
        /*0044*/ 	.byte	0x00, 0xf0, 0x11, 0x00


	//----- nvinfo : EIATTR_KPARAM_INFO
	.align		4
.L_73:
        /*0048*/ 	.byte	0x04, 0x17
        /*004a*/ 	.short	(.L_75 - .L_74)
.L_74:
        /*004c*/ 	.word	0x00000000
        /*0050*/ 	.short	0x0002
        /*0052*/ 	.short	0x0010
        /*0054*/ 	.byte	0x00, 0xf0, 0x11, 0x00


	//----- nvinfo : EIATTR_KPARAM_INFO
	.align		4
.L_75:
        /*0058*/ 	.byte	0x04, 0x17
        /*005a*/ 	.short	(.L_77 - .L_76)
.L_76:
        /*005c*/ 	.word	0x00000000
        /*0060*/ 	.short	0x0001
        /*0062*/ 	.short	0x0008
        /*0064*/ 	.byte	0x00, 0xf5, 0x21, 0x00


	//----- nvinfo : EIATTR_KPARAM_INFO
	.align		4
.L_77:
        /*0068*/ 	.byte	0x04, 0x17
        /*006a*/ 	.short	(.L_79 - .L_78)
.L_78:
        /*006c*/ 	.word	0x00000000
        /*0070*/ 	.short	0x0000
        /*0072*/ 	.short	0x0000
        /*0074*/ 	.byte	0x00, 0xf0, 0x11, 0x00


	//----- nvinfo : EIATTR_SPARSE_MMA_MASK
	.align		4
.L_79:
        /*0078*/ 	.byte	0x03, 0x50
        /*007a*/ 	.short	0x0000


	//----- nvinfo : EIATTR_MAXREG_COUNT
	.align		4
        /*007c*/ 	.byte	0x03, 0x1b
        /*007e*/ 	.short	0x00ff


	//----- nvinfo : EIATTR_MERCURY_ISA_VERSION
	.align		4
        /*0080*/ 	.byte	0x03, 0x5f
        /*0082*/ 	.short	0x0101


	//----- nvinfo : EIATTR_VRC_CTA_INIT_COUNT
	.align		4
        /*0084*/ 	.byte	0x02, 0x4a
	.zero		1
	.zero		1


	//----- nvinfo : EIATTR_EXIT_INSTR_OFFSETS
	.align		4
        /*0088*/ 	.byte	0x04, 0x1c
        /*008a*/ 	.short	(.L_81 - .L_80)


	//   ....[0]....
.L_80:
        /*008c*/ 	.word	0x00000070


	//   ....[1]....
        /*0090*/ 	.word	0x00000130


	//----- nvinfo : EIATTR_CBANK_PARAM_SIZE
	.align		4
.L_81:
        /*0094*/ 	.byte	0x03, 0x19
        /*0096*/ 	.short	0x0028


	//----- nvinfo : EIATTR_PARAM_CBANK
	.align		4
        /*0098*/ 	.byte	0x04, 0x0a
        /*009a*/ 	.short	(.L_83 - .L_82)
	.align		4
.L_82:
        /*009c*/ 	.word	index@(.nv.constant0.vector_copy)
        /*00a0*/ 	.short	0x0380
        /*00a2*/ 	.short	0x0028


	//----- nvinfo : EIATTR_SW_WAR
	.align		4
.L_83:
        /*00a4*/ 	.byte	0x04, 0x36
        /*00a6*/ 	.short	(.L_85 - .L_84)
.L_84:
        /*00a8*/ 	.word	0x00000008
.L_85:


//--------------------- .nv.info.vector_equals    --------------------------
	.section	.nv.info.vector_equals,"",@"SHT_CUDA_INFO"
	.sectionflags	@""
	.align	4


	//----- nvinfo : EIATTR_CUDA_API_VERSION
	.align		4
        /*0000*/ 	.byte	0x04, 0x37
        /*0002*/ 	.short	(.L_87 - .L_86)
.L_86:
        /*0004*/ 	.word	0x00000082


	//----- nvinfo : EIATTR_KPARAM_INFO
	.align		4
.L_87:
        /*0008*/ 	.byte	0x04, 0x17
        /*000a*/ 	.short	(.L_89 - .L_88)
.L_88:
        /*000c*/ 	.word	0x00000000
        /*0010*/ 	.short	0x0007
        /*0012*/ 	.short	0x0028
        /*0014*/ 	.byte	0x00, 0xf5, 0x21, 0x00


	//----- nvinfo : EIATTR_KPARAM_INFO
	.align		4
.L_89:
        /*0018*/ 	.byte	0x04, 0x17
        /*001a*/ 	.short	(.L_91 - .L_90)
.L_90:
        /*001c*/ 	.word	0x00000000
        /*0020*/ 	.short	0x0006
        /*0022*/ 	.short	0x0024
        /*0024*/ 	.byte	0x00, 0xf0, 0x11, 0x00


	//----- nvinfo : EIATTR_KPARAM_INFO
	.align		4
.L_91:
        /*0028*/ 	.byte	0x04, 0x17
        /*002a*/ 	.short	(.L_93 - .L_92)
.L_92:
        /*002c*/ 	.word	0x00000000
        /*0030*/ 	.short	0x0005
        /*0032*/ 	.short	0x0020
        /*0034*/ 	.byte	0x00, 0xf0, 0x11, 0x00


	//----- nvinfo : EIATTR_KPARAM_INFO
	.align		4
.L_93:
        /*0038*/ 	.byte	0x04, 0x17
        /*003a*/ 	.short	(.L_95 - .L_94)
.L_94:
        /*003c*/ 	.word	0x00000000
        /*0040*/ 	.short	0x0004
        /*0042*/ 	.short	0x0018
        /*0044*/ 	.byte	0x00, 0xf5, 0x21, 0x00


	//----- nvinfo : EIATTR_KPARAM_INFO
	.align		4
.L_95:
        /*0048*/ 	.byte	0x04, 0x17
        /*004a*/ 	.short	(.L_97 - .L_96)
.L_96:
        /*004c*/ 	.word	0x00000000
        /*0050*/ 	.short	0x0003
        /*0052*/ 	.short	0x0014
        /*0054*/ 	.byte	0x00, 0xf0, 0x11, 0x00


	//----- nvinfo : EIATTR_KPARAM_INFO
	.align		4
.L_97:
        /*0058*/ 	.byte	0x04, 0x17
        /*005a*/ 	.short	(.L_99 - .L_98)
.L_98:
        /*005c*/ 	.word	0x00000000
        /*0060*/ 	.short	0x0002
        /*0062*/ 	.short	0x0010
        /*0064*/ 	.byte	0x00, 0xf0, 0x11, 0x00


	//----- nvinfo : EIATTR_KPARAM_INFO
	.align		4
.L_99:
        /*0068*/ 	.byte	0x04, 0x17
        /*006a*/ 	.short	(.L_101 - .L_100)
.L_100:
        /*006c*/ 	.word	0x00000000
        /*0070*/ 	.short	0x0001
        /*0072*/ 	.short	0x0008
        /*0074*/ 	.byte	0x00, 0xf5, 0x21, 0x00


	//----- nvinfo : EIATTR_KPARAM_INFO
	.align		4
.L_101:
        /*0078*/ 	.byte	0x04, 0x17
        /*007a*/ 	.short	(.L_103 - .L_102)
.L_102:
        /*007c*/ 	.word	0x00000000
        /*0080*/ 	.short	0x0000
        /*0082*/ 	.short	0x0000
        /*0084*/ 	.byte	0x00, 0xf0, 0x11, 0x00


	//----- nvinfo : EIATTR_SPARSE_MMA_MASK
	.align		4
.L_103:
        /*0088*/ 	.byte	0x03, 0x50
        /*008a*/ 	.short	0x0000


	//----- nvinfo : EIATTR_MAXREG_COUNT
	.align		4
        /*008c*/ 	.byte	0x03, 0x1b
        /*008e*/ 	.short	0x00ff


	//----- nvinfo : EIATTR_MERCURY_ISA_VERSION
	.align		4
        /*0090*/ 	.byte	0x03, 0x5f
        /*0092*/ 	.short	0x0101


	//----- nvinfo : EIATTR_VRC_CTA_INIT_COUNT
	.align		4
        /*0094*/ 	.byte	0x02, 0x4a
	.zero		1
	.zero		1


	//----- nvinfo : EIATTR_EXIT_INSTR_OFFSETS
	.align		4
        /*0098*/ 	.byte	0x04, 0x1c
        /*009a*/ 	.short	(.L_105 - .L_104)


	//   ....[0]....
.L_104:
        /*009c*/ 	.word	0x00000070


	//   ....[1]....
        /*00a0*/ 	.word	0x00000140


	//   ....[2]....
        /*00a4*/ 	.word	0x00000190


	//----- nvinfo : EIATTR_CBANK_PARAM_SIZE
	.align		4
.L_105:
        /*00a8*/ 	.byte	0x03, 0x19
        /*00aa*/ 	.short	0x0030


	//----- nvinfo : EIATTR_PARAM_CBANK
	.align		4
        /*00ac*/ 	.byte	0x04, 0x0a
        /*00ae*/ 	.short	(.L_107 - .L_106)
	.align		4
.L_106:
        /*00b0*/ 	.word	index@(.nv.constant0.vector_equals)
        /*00b4*/ 	.short	0x0380
        /*00b6*/ 	.short	0x0030


	//----- nvinfo : EIATTR_SW_WAR
	.align		4
.L_107:
        /*00b8*/ 	.byte	0x04, 0x36
        /*00ba*/ 	.short	(.L_109 - .L_108)
.L_108:
        /*00bc*/ 	.word	0x00000008
.L_109:


//--------------------- .nv.callgraph             --------------------------
	.section	.nv.callgraph,"",@"SHT_CUDA_CALLGRAPH"
	.align	4
	.sectionentsize	8
	.align		4
        /*0000*/ 	.word	0x00000000
	.align		4
        /*0004*/ 	.word	0xffffffff
	.align		4
        /*0008*/ 	.word	0x00000000
	.align		4
        /*000c*/ 	.word	0xfffffffe
	.align		4
        /*0010*/ 	.word	0x00000000
	.align		4
        /*0014*/ 	.word	0xfffffffd
	.align		4
        /*0018*/ 	.word	0x00000000
	.align		4
        /*001c*/ 	.word	0xfffffffc


//--------------------- .text.vector_set          --------------------------
	.section	.text.vector_set,"ax",@progbits
	.align	128
        .global         vector_set
        .type           vector_set,@function
        .size           vector_set,(.L_x_4 - vector_set)
        .other          vector_set,@"STO_CUDA_ENTRY STV_DEFAULT"
vector_set:
.text.vector_set:
[----:B------:R-:W-:Y:S01]  /*0000*/  LDC R1, c[0x0][0x37c] ;  /* 0x0000df00ff017b82 */ /* 0x000fe20000000800 */
[----:B------:R-:W0:Y:S07]  /*0010*/  S2R R3, SR_TID.X ;  /* 0x0000000000037919 */ /* 0x000e2e0000002100 */
[----:B------:R-:W0:Y:S01]  /*0020*/  S2UR UR4, SR_CTAID.X ;  /* 0x00000000000479c3 */ /* 0x000e220000002500 */
[----:B------:R-:W1:Y:S07]  /*0030*/  LDCU UR5, c[0x0][0x380] ;  /* 0x00007000ff0577ac */ /* 0x000e6e0008000800 */
[----:B------:R-:W0:Y:S02]  /*0040*/  LDC R0, c[0x0][0x360] ;  /* 0x0000d800ff007b82 */ /* 0x000e240000000800 */
[----:B0-----:R-:W-:-:S05]  /*0050*/  IMAD R0, R0, UR4, R3 ;  /* 0x0000000400007c24 */ /* 0x001fca000f8e0203 */
[----:B-1----:R-:W-:-:S13]  /*0060*/  ISETP.GE.AND P0, PT, R0, UR5, PT ;  /* 0x0000000500007c0c */ /* 0x002fda000bf06270 */
[----:B------:R-:W-:Y:S05]  /*0070*/  @P0 EXIT ;  /* 0x000000000000094d */ /* 0x000fea0003800000 */
[----:B------:R-:W0:Y:S01]  /*0080*/  LDC.64 R4, c[0x0][0x390] ;  /* 0x0000e400ff047b82 */ /* 0x000e220000000a00 */
[----:B------:R-:W1:Y:S07]  /*0090*/  LDCU.64 UR4, c[0x0][0x358] ;  /* 0x00006b00ff0477ac */ /* 0x000e6e0008000a00 */
[----:B------:R-:W2:Y:S08]  /*00a0*/  LDC.64 R2, c[0x0][0x388] ;  /* 0x0000e200ff027b82 */ /* 0x000eb00000000a00 */
[----:B------:R-:W1:Y:S01]  /*00b0*/  LDC R7, c[0x0][0x384] ;  /* 0x0000e100ff077b82 */ /* 0x000e620000000800 */
[----:B0-----:R-:W-:-:S04]  /*00c0*/  IMAD R5, R0, R5, R4 ;  /* 0x0000000500057224 */ /* 0x001fc800078e0204 */
[----:B--2---:R-:W-:-:S05]  /*00d0*/  IMAD.WIDE R2, R5, 0x4, R2 ;  /* 0x0000000405027825 */ /* 0x004fca00078e0202 */
[----:B-1----:R-:W-:Y:S01]  /*00e0*/  STG.E desc[UR4][R2.64], R7 ;  /* 0x0000000702007986 */ /* 0x002fe2000c101904 */
[----:B------:R-:W-:Y:S05]  /*00f0*/  EXIT ;  /* 0x000000000000794d */ /* 0x000fea0003800000 */
.L_x_0:
[----:B------:R-:W-:-:S00]  /*0100*/  BRA `(.L_x_0) ;  /* 0xfffffffc00fc7947 */ /* 0x000fc0000383ffff */
[----:B------:R-:W-:-:S00]  /*0110*/  NOP ;  /* 0x0000000000007918 */ /* 0x000fc00000000000 */
        /* <DEDUP_REMOVED lines=14> */
.L_x_4:


//--------------------- .text.vector_swap         --------------------------
	.section	.text.vector_swap,"ax",@progbits
	.align	128
        .global         vector_swap
        .type           vector_swap,@function
        .size           vector_swap,(.L_x_5 - vector_swap)
        .other          vector_swap,@"STO_CUDA_ENTRY STV_DEFAULT"
vector_swap:
.text.vector_swap:
        /* <DEDUP_REMOVED lines=11> */
[----:B------:R-:W3:Y:S01]  /*00b0*/  LDC.64 R6, c[0x0][0x398] ;  /* 0x0000e600ff067b82 */ /* 0x000ee20000000a00 */
[----:B0-----:R-:W-:-:S07]  /*00c0*/  IMAD R3, R0, R3, R2 ;  /* 0x0000000300037224 */ /* 0x001fce00078e0202 */
[----:B------:R-:W0:Y:S01]  /*00d0*/  LDC.64 R8, c[0x0][0x3a0] ;  /* 0x0000e800ff087b82 */ /* 0x000e220000000a00 */
[----:B--2---:R-:W-:-:S05]  /*00e0*/  IMAD.WIDE R4, R3, 0x4, R4 ;  /* 0x0000000403047825 */ /* 0x004fca00078e0204 */
[----:B-1----:R-:W2:Y:S01]  /*00f0*/  LDG.E R11, desc[UR4][R4.64] ;  /* 0x00000004040b7981 */ /* 0x002ea2000c1e1900 */
[----:B---3--:R-:W-:-:S06]  /*0100*/  IMAD.WIDE R2, R3, 0x4, R6 ;  /* 0x0000000403027825 */ /* 0x008fcc00078e0206 */
[----:B------:R-:W3:Y:S01]  /*0110*/  LDG.E R3, desc[UR4][R2.64] ;  /* 0x0000000402037981 */ /* 0x000ee2000c1e1900 */
[----:B0-----:R-:W-:-:S04]  /*0120*/  IMAD R9, R0, R9, R8 ;  /* 0x0000000900097224 */ /* 0x001fc800078e0208 */
[----:B------:R-:W-:-:S05]  /*0130*/  IMAD.WIDE R6, R9, 0x4, R6 ;  /* 0x0000000409067825 */ /* 0x000fca00078e0206 */
[----:B--2---:R-:W-:Y:S04]  /*0140*/  STG.E desc[UR4][R6.64], R11 ;  /* 0x0000000b06007986 */ /* 0x004fe8000c101904 */
[----:B---3--:R-:W-:Y:S01]  /*0150*/  STG.E desc[UR4][R4.64], R3 ;  /* 0x0000000304007986 */ /* 0x008fe2000c101904 */
[----:B------:R-:W-:Y:S05]  /*0160*/  EXIT ;  /* 0x000000000000794d */ /* 0x000fea0003800000 */
.L_x_1:
        /* <DEDUP_REMOVED lines=9> */
.L_x_5:


//--------------------- .text.vector_copy         --------------------------
	.section	.text.vector_copy,"ax",@progbits
	.align	128
        .global         vector_copy
        .type           vector_copy,@function
        .size           vector_copy,(.L_x_6 - vector_copy)
        .other          vector_copy,@"STO_CUDA_ENTRY STV_DEFAULT"
vector_copy:
.text.vector_copy:
        /* <DEDUP_REMOVED lines=12> */
[----:B0-----:R-:W-:-:S04]  /*00c0*/  IMAD R5, R0, R5, R4 ;  /* 0x0000000500057224 */ /* 0x001fc800078e0204 */
[----:B--2---:R-:W-:-:S03]  /*00d0*/  IMAD.WIDE R2, R5, 0x4, R2 ;  /* 0x0000000405027825 */ /* 0x004fc600078e0202 */
[----:B------:R-:W0:Y:S03]  /*00e0*/  LDC.64 R4, c[0x0][0x398] ;  /* 0x0000e600ff047b82 */ /* 0x000e260000000a00 */
[----:B-1----:R-:W2:Y:S01]  /*00f0*/  LDG.E R3, desc[UR4][R2.64] ;  /* 0x0000000402037981 */ /* 0x002ea2000c1e1900 */
[----:B---3--:R-:W-:-:S04]  /*0100*/  IMAD R7, R0, R7, R6 ;  /* 0x0000000700077224 */ /* 0x008fc800078e0206 */
[----:B0-----:R-:W-:-:S05]  /*0110*/  IMAD.WIDE R4, R7, 0x4, R4 ;  /* 0x0000000407047825 */ /* 0x001fca00078e0204 */
[----:B--2---:R-:W-:Y:S01]  /*0120*/  STG.E desc[UR4][R4.64], R3 ;  /* 0x0000000304007986 */ /* 0x004fe2000c101904 */
[----:B------:R-:W-:Y:S05]  /*0130*/  EXIT ;  /* 0x000000000000794d */ /* 0x000fea0003800000 */
.L_x_2:
        /* <DEDUP_REMOVED lines=12> */
.L_x_6:


//--------------------- .text.vector_equals       --------------------------
	.section	.text.vector_equals,"ax",@progbits
	.align	128
        .global         vector_equals
        .type           vector_equals,@function
        .size           vector_equals,(.L_x_7 - vector_equals)
        .other          vector_equals,@"STO_CUDA_ENTRY STV_DEFAULT"
vector_equals:
.text.vector_equals:
        /* <DEDUP_REMOVED lines=11> */
[----:B------:R-:W3:Y:S08]  /*00b0*/  LDC.64 R2, c[0x0][0x388] ;  /* 0x0000e200ff027b82 */ /* 0x000ef00000000a00 */
[----:B------:R-:W4:Y:S01]  /*00c0*/  LDC.64 R4, c[0x0][0x398] ;  /* 0x0000e600ff047b82 */ /* 0x000f220000000a00 */
[----:B0-----:R-:W-:-:S02]  /*00d0*/  IMAD R7, R0, R7, R6 ;  /* 0x0000000700077224 */ /* 0x001fc400078e0206 */
[----:B--2---:R-:W-:Y:S02]  /*00e0*/  IMAD R9, R0, R9, R8 ;  /* 0x0000000900097224 */ /* 0x004fe400078e0208 */
[----:B---3--:R-:W-:-:S06]  /*00f0*/  IMAD.WIDE R2, R7, 0x4, R2 ;  /* 0x0000000407027825 */ /* 0x008fcc00078e0202 */
[----:B-1----:R-:W2:Y:S01]  /*0100*/  LDG.E R2, desc[UR4][R2.64] ;  /* 0x0000000402027981 */ /* 0x002ea2000c1e1900 */
[----:B----4-:R-:W-:-:S06]  /*0110*/  IMAD.WIDE R4, R9, 0x4, R4 ;  /* 0x0000000409047825 */ /* 0x010fcc00078e0204 */
[----:B------:R-:W2:Y:S02]  /*0120*/  LDG.E R5, desc[UR4][R4.64] ;  /* 0x0000000404057981 */ /* 0x000ea4000c1e1900 */
[----:B--2---:R-:W-:-:S13]  /*0130*/  FSETP.NEU.AND P0, PT, R2, R5, PT ;  /* 0x000000050200720b */ /* 0x004fda0003f0d000 */
[----:B------:R-:W-:Y:S05]  /*0140*/  @!P0 EXIT ;  /* 0x000000000000894d */ /* 0x000fea0003800000 */
[----:B------:R-:W0:Y:S02]  /*0150*/  LDC.64 R2, c[0x0][0x3a8] ;  /* 0x0000ea00ff027b82 */ /* 0x000e240000000a00 */
[----:B0-----:R-:W2:Y:S02]  /*0160*/  LDG.E R0, desc[UR4][R2.64] ;  /* 0x0000000402007981 */ /* 0x001ea4000c1e1900 */
[----:B--2---:R-:W-:-:S05]  /*0170*/  IADD3 R5, PT, PT, R0, 0x1, RZ ;  /* 0x0000000100057810 */ /* 0x004fca0007ffe0ff */
[----:B------:R-:W-:Y:S01]  /*0180*/  STG.E desc[UR4][R2.64], R5 ;  /* 0x0000000502007986 */ /* 0x000fe2000c101904 */
[----:B------:R-:W-:Y:S05]  /*0190*/  EXIT ;  /* 0x000000000000794d */ /* 0x000fea0003800000 */
.L_x_3:
        /* <DEDUP_REMOVED lines=14> */
.L_x_7:


//--------------------- .nv.shared.reserved.0     --------------------------
	.section	.nv.shared.reserved.0,"aw",@nobits
	.weak		__nv_reservedSMEM_offset_0_alias
	.size		__nv_reservedSMEM_offset_0_alias, 0, 64
	.other		__nv_reservedSMEM_offset_0_alias,@"STO_CUDA_RESERVED_SHARED STV_DEFAULT"
__nv_reservedSMEM_offset_0_alias:
	.zero		0
	.zero		64


//--------------------- .nv.constant0.vector_set  --------------------------
	.section	.nv.constant0.vector_set,"a",@progbits
	.sectionflags	@""
	.align	4
.nv.constant0.vector_set:
	.zero		920


//--------------------- .nv.constant0.vector_swap --------------------------
	.section	.nv.constant0.vector_swap,"a",@progbits
	.sectionflags	@""
	.align	4
.nv.constant0.vector_swap:
	.zero		936


//--------------------- .nv.constant0.vector_copy --------------------------
	.section	.nv.constant0.vector_copy,"a",@progbits
	.sectionflags	@""
	.align	4
.nv.constant0.vector_copy:
	.zero		936


//--------------------- .nv.constant0.vector_equals --------------------------
	.section	.nv.constant0.vector_equals,"a",@progbits
	.sectionflags	@""
	.align	4
.nv.constant0.vector_equals:
	.zero		944


//--------------------- SYMBOLS --------------------------

	.type		.nv.reservedSmem.offset0,@object
	.size		.nv.reservedSmem.offset0,0x4
